//
// Generated by NVIDIA NVVM Compiler
//
// Compiler Build ID: CL-36424714
// Cuda compilation tools, release 13.0, V13.0.88
// Based on NVVM 20.0.0
//

.version 9.0
.target sm_100
.address_size 64

	// .globl	_Z11test_mallocPPi
.extern .func  (.param .b64 func_retval0) malloc
(
	.param .b64 malloc_param_0
)
;
.extern .func  (.param .b32 func_retval0) vprintf
(
	.param .b64 vprintf_param_0,
	.param .b64 vprintf_param_1
)
;
.extern .func free
(
	.param .b64 free_param_0
)
;
// _ZZ11test_mallocPPiE3ptr has been demoted
.global .align 1 .b8 $str[27] = {97, 108, 108, 111, 99, 97, 116, 101, 32, 71, 80, 85, 32, 109, 101, 109, 111, 114, 121, 32, 97, 116, 32, 37, 100, 10};
.global .align 1 .b8 $str$1[23] = {102, 114, 101, 101, 32, 99, 111, 110, 116, 114, 111, 108, 108, 101, 114, 32, 111, 102, 32, 37, 100, 10};

.visible .entry _Z11test_mallocPPi(
	.param .u64 .ptr .align 1 _Z11test_mallocPPi_param_0
)
{
	.local .align 8 .b8 	__local_depot0[8];
	.reg .b64 	%SP;
	.reg .b64 	%SPL;
	.reg .pred 	%p<8>;
	.reg .b32 	%r<43>;
	.reg .b64 	%rd<30>;
	// demoted variable
	.shared .align 8 .u64 _ZZ11test_mallocPPiE3ptr;
	mov.u64 	%SPL, __local_depot0;
	cvta.local.u64 	%SP, %SPL;
	ld.param.u64 	%rd5, [_Z11test_mallocPPi_param_0];
	mov.u32 	%r1, %tid.x;
	setp.ne.s32 	%p1, %r1, 0;
	@%p1 bra 	$L__BB0_2;
	add.u64 	%rd6, %SP, 0;
	add.u64 	%rd7, %SPL, 0;
	cvta.to.global.u64 	%rd8, %rd5;
	mov.u32 	%r21, %ctaid.x;
	{ // callseq 0, 0
	.param .b64 param0;
	st.param.b64 	[param0], 512;
	.param .b64 retval0;
	call.uni (retval0), 
	malloc, 
	(
	param0
	);
	ld.param.b64 	%rd9, [retval0];
	} // callseq 0
	st.shared.u64 	[_ZZ11test_mallocPPiE3ptr], %rd9;
	mul.wide.u32 	%rd11, %r21, 8;
	add.s64 	%rd12, %rd8, %rd11;
	st.global.u64 	[%rd12], %rd9;
	st.local.u64 	[%rd7], %rd9;
	mov.u64 	%rd13, $str;
	cvta.global.u64 	%rd14, %rd13;
	{ // callseq 1, 0
	.param .b64 param0;
	st.param.b64 	[param0], %rd14;
	.param .b64 param1;
	st.param.b64 	[param1], %rd6;
	.param .b32 retval0;
	call.uni (retval0), 
	vprintf, 
	(
	param0, 
	param1
	);
	ld.param.b32 	%r22, [retval0];
	} // callseq 1
$L__BB0_2:
	bar.sync 	0;
	setp.gt.u32 	%p2, %r1, 127;
	@%p2 bra 	$L__BB0_9;
	mov.u32 	%r2, %ntid.x;
	add.s32 	%r24, %r1, %r2;
	max.u32 	%r25, %r24, 128;
	setp.lt.u32 	%p3, %r24, 128;
	selp.u32 	%r26, 1, 0, %p3;
	add.s32 	%r27, %r24, %r26;
	sub.s32 	%r28, %r25, %r27;
	div.u32 	%r29, %r28, %r2;
	add.s32 	%r3, %r29, %r26;
	and.b32  	%r30, %r3, 3;
	setp.eq.s32 	%p4, %r30, 3;
	mov.u32 	%r42, %r1;
	@%p4 bra 	$L__BB0_6;
	add.s32 	%r31, %r3, 1;
	and.b32  	%r32, %r31, 3;
	mul.wide.u32 	%rd29, %r1, 4;
	mul.wide.u32 	%rd2, %r2, 4;
	neg.s32 	%r37, %r32;
	mad.lo.s32 	%r42, %r2, %r32, %r1;
$L__BB0_5:
	.pragma "nounroll";
	ld.shared.u64 	%rd15, [_ZZ11test_mallocPPiE3ptr];
	add.s64 	%rd16, %rd15, %rd29;
	st.u32 	[%rd16], %r1;
	add.s64 	%rd29, %rd29, %rd2;
	add.s32 	%r37, %r37, 1;
	setp.ne.s32 	%p5, %r37, 0;
	@%p5 bra 	$L__BB0_5;
$L__BB0_6:
	setp.lt.u32 	%p6, %r3, 3;
	@%p6 bra 	$L__BB0_9;
	shl.b32 	%r33, %r2, 1;
	add.s32 	%r41, %r42, %r33;
	shl.b32 	%r10, %r2, 2;
	mad.lo.s32 	%r40, %r2, 3, %r42;
	add.s32 	%r39, %r2, %r42;
$L__BB0_8:
	ld.shared.u64 	%rd17, [_ZZ11test_mallocPPiE3ptr];
	mul.wide.u32 	%rd18, %r42, 4;
	add.s64 	%rd19, %rd17, %rd18;
	st.u32 	[%rd19], %r1;
	add.s32 	%r34, %r42, %r2;
	ld.shared.u64 	%rd20, [_ZZ11test_mallocPPiE3ptr];
	mul.wide.u32 	%rd21, %r39, 4;
	add.s64 	%rd22, %rd20, %rd21;
	st.u32 	[%rd22], %r1;
	add.s32 	%r35, %r34, %r2;
	ld.shared.u64 	%rd23, [_ZZ11test_mallocPPiE3ptr];
	mul.wide.u32 	%rd24, %r41, 4;
	add.s64 	%rd25, %rd23, %rd24;
	st.u32 	[%rd25], %r1;
	add.s32 	%r36, %r35, %r2;
	ld.shared.u64 	%rd26, [_ZZ11test_mallocPPiE3ptr];
	mul.wide.u32 	%rd27, %r40, 4;
	add.s64 	%rd28, %rd26, %rd27;
	st.u32 	[%rd28], %r1;
	add.s32 	%r42, %r36, %r2;
	add.s32 	%r41, %r41, %r10;
	add.s32 	%r40, %r40, %r10;
	add.s32 	%r39, %r39, %r10;
	setp.lt.u32 	%p7, %r42, 128;
	@%p7 bra 	$L__BB0_8;
$L__BB0_9:
	ret;

}
	// .globl	_Z9test_freePPi
.visible .entry _Z9test_freePPi(
	.param .u64 .ptr .align 1 _Z9test_freePPi_param_0
)
{
	.local .align 8 .b8 	__local_depot1[8];
	.reg .b64 	%SP;
	.reg .b64 	%SPL;
	.reg .pred 	%p<2>;
	.reg .b32 	%r<5>;
	.reg .b64 	%rd<10>;

	mov.u64 	%SPL, __local_depot1;
	cvta.local.u64 	%SP, %SPL;
	ld.param.u64 	%rd1, [_Z9test_freePPi_param_0];
	mov.u32 	%r1, %tid.x;
	setp.ne.s32 	%p1, %r1, 0;
	@%p1 bra 	$L__BB1_2;
	add.u64 	%rd2, %SP, 0;
	add.u64 	%rd3, %SPL, 0;
	cvta.to.global.u64 	%rd4, %rd1;
	mov.u32 	%r2, %ctaid.x;
	mul.wide.u32 	%rd5, %r2, 8;
	add.s64 	%rd6, %rd4, %rd5;
	ld.global.u64 	%rd7, [%rd6];
	{ // callseq 2, 0
	.param .b64 param0;
	st.param.b64 	[param0], %rd7;
	call.uni 
	free, 
	(
	param0
	);
	} // callseq 2
	st.local.u32 	[%rd3], %r2;
	mov.u64 	%rd8, $str$1;
	cvta.global.u64 	%rd9, %rd8;
	{ // callseq 3, 0
	.param .b64 param0;
	st.param.b64 	[param0], %rd9;
	.param .b64 param1;
	st.param.b64 	[param1], %rd2;
	.param .b32 retval0;
	call.uni (retval0), 
	vprintf, 
	(
	param0, 
	param1
	);
	ld.param.b32 	%r3, [retval0];
	} // callseq 3
$L__BB1_2:
	ret;

}


// ===== COMPILED SASS (sm_100) =====

	.target	sm_100

	.elftype	@"ET_EXEC"


//--------------------- .note.nv.tkinfo           --------------------------
	.section	.note.nv.tkinfo,"",@"SHT_NOTE"
	.sectionflags	@"SHF_NOTE_NV_TKINFO"
	.tkinfo
        /*0018*/ 	.word	0x00000002
        /*0030*/ 	.string	""
        /*0030*/ 	.string	"ptxas"
        /*0030*/ 	.string	"Cuda compilation tools, release 13.0, V13.0.88"
        /*0030*/ 	.string	"Build cuda_13.0.r13.0/compiler.36424714_0"
        /*0030*/ 	.string	"-arch sm_100 -m 64 "



//--------------------- .note.nv.cuinfo           --------------------------
	.section	.note.nv.cuinfo,"",@"SHT_NOTE"
	.sectionflags	@"SHF_NOTE_NV_CUINFO"
        /*0018*/ 	.short	0x0002
        /*001a*/ 	.short	0x0064
        /*001c*/ 	.short	0x0082
	.zero		2


//--------------------- .nv.info                  --------------------------
	.section	.nv.info,"",@"SHT_CUDA_INFO"
	.align	4


	//----- nvinfo : EIATTR_REGCOUNT
	.align		4
        /*0000*/ 	.byte	0x04, 0x2f
        /*0002*/ 	.short	(.L_3 - .L_2)
	.align		4
.L_2:
        /*0004*/ 	.word	index@(_Z11test_mallocPPi)
        /*0008*/ 	.word	0x00000018


	//----- nvinfo : EIATTR_FRAME_SIZE
	.align		4
.L_3:
        /*000c*/ 	.byte	0x04, 0x11
        /*000e*/ 	.short	(.L_5 - .L_4)
	.align		4
.L_4:
        /*0010*/ 	.word	index@(_Z11test_mallocPPi)
        /*0014*/ 	.word	0x00000008


	//----- nvinfo : EIATTR_REGCOUNT
	.align		4
.L_5:
        /*0018*/ 	.byte	0x04, 0x2f
        /*001a*/ 	.short	(.L_7 - .L_6)
	.align		4
.L_6:
        /*001c*/ 	.word	index@(_Z9test_freePPi)
        /*0020*/ 	.word	0x00000018


	//----- nvinfo : EIATTR_FRAME_SIZE
	.align		4
.L_7:
        /*0024*/ 	.byte	0x04, 0x11
        /*0026*/ 	.short	(.L_9 - .L_8)
	.align		4
.L_8:
        /*0028*/ 	.word	index@(_Z9test_freePPi)
        /*002c*/ 	.word	0x00000008


	//----- nvinfo : EIATTR_MIN_STACK_SIZE
	.align		4
.L_9:
        /*0030*/ 	.byte	0x04, 0x12
        /*0032*/ 	.short	(.L_11 - .L_10)
	.align		4
.L_10:
        /*0034*/ 	.word	index@(_Z9test_freePPi)
        /*0038*/ 	.word	0x00000008


	//----- nvinfo : EIATTR_MIN_STACK_SIZE
	.align		4
.L_11:
        /*003c*/ 	.byte	0x04, 0x12
        /*003e*/ 	.short	(.L_13 - .L_12)
	.align		4
.L_12:
        /*0040*/ 	.word	index@(_Z11test_mallocPPi)
        /*0044*/ 	.word	0x00000008
.L_13:


//--------------------- .nv.compat                --------------------------
	.section	.nv.compat,"",@"SHT_CUDA_COMPAT_INFO"
	.align	4
        /*0000*/ 	.byte	0x02, 0x09, 0x00, 0x00, 0x02, 0x02, 0x01, 0x00, 0x02, 0x05, 0x05, 0x00, 0x03, 0x07, 0x01, 0x01
        /*0010*/ 	.byte	0x02, 0x03, 0x00, 0x00, 0x02, 0x06, 0x01, 0x00, 0x04, 0x0b, 0x08, 0x00, 0x09, 0x00, 0x00, 0x00
        /*0020*/ 	.byte	0x00, 0x00, 0x00, 0x00


//--------------------- .nv.info._Z9test_freePPi  --------------------------
	.section	.nv.info._Z9test_freePPi,"",@"SHT_CUDA_INFO"
	.sectionflags	@""
	.align	4


	//----- nvinfo : EIATTR_CUDA_API_VERSION
	.align		4
        /*0000*/ 	.byte	0x04, 0x37
        /*0002*/ 	.short	(.L_15 - .L_14)
.L_14:
        /*0004*/ 	.word	0x00000082


	//----- nvinfo : EIATTR_KPARAM_INFO
	.align		4
.L_15:
        /*0008*/ 	.byte	0x04, 0x17
        /*000a*/ 	.short	(.L_17 - .L_16)
.L_16:
        /*000c*/ 	.word	0x00000000
        /*0010*/ 	.short	0x0000
        /*0012*/ 	.short	0x0000
        /*0014*/ 	.byte	0x00, 0xf5, 0x21, 0x00


	//----- nvinfo : EIATTR_SPARSE_MMA_MASK
	.align		4
.L_17:
        /*0018*/ 	.byte	0x03, 0x50
        /*001a*/ 	.short	0x0000


	//----- nvinfo : EIATTR_MAXREG_COUNT
	.align		4
        /*001c*/ 	.byte	0x03, 0x1b
        /*001e*/ 	.short	0x00ff


	//----- nvinfo : EIATTR_EXTERNS
	.align		4
        /*0020*/ 	.byte	0x04, 0x0f
        /*0022*/ 	.short	(.L_19 - .L_18)


	//   ....[0]....
	.align		4
.L_18:
        /*0024*/ 	.word	index@(vprintf)


	//   ....[1]....
	.align		4
        /*0028*/ 	.word	index@(free)


	//----- nvinfo : EIATTR_MERCURY_ISA_VERSION
	.align		4
.L_19:
        /*002c*/ 	.byte	0x03, 0x5f
        /*002e*/ 	.short	0x0101


	//----- nvinfo : EIATTR_VRC_CTA_INIT_COUNT
	.align		4
        /*0030*/ 	.byte	0x02, 0x4a
	.zero		1
	.zero		1


	//----- nvinfo : EIATTR_SYSCALL_OFFSETS
	.align		4
        /*0034*/ 	.byte	0x04, 0x46
        /*0036*/ 	.short	(.L_21 - .L_20)


	//   ....[0]....
.L_20:
        /*0038*/ 	.word	0x00000110


	//   ....[1]....
        /*003c*/ 	.word	0x000001b0


	//----- nvinfo : EIATTR_EXIT_INSTR_OFFSETS
	.align		4
.L_21:
        /*0040*/ 	.byte	0x04, 0x1c
        /*0042*/ 	.short	(.L_23 - .L_22)


	//   ....[0]....
.L_22:
        /*0044*/ 	.word	0x00000080


	//   ....[1]....
        /*0048*/ 	.word	0x000001c0


	//----- nvinfo : EIATTR_CRS_STACK_SIZE
	.align		4
.L_23:
        /*004c*/ 	.byte	0x04, 0x1e
        /*004e*/ 	.short	(.L_25 - .L_24)
.L_24:
        /*0050*/ 	.word	0x00000000


	//----- nvinfo : EIATTR_CBANK_PARAM_SIZE
	.align		4
.L_25:
        /*0054*/ 	.byte	0x03, 0x19
        /*0056*/ 	.short	0x0008


	//----- nvinfo : EIATTR_PARAM_CBANK
	.align		4
        /*0058*/ 	.byte	0x04, 0x0a
        /*005a*/ 	.short	(.L_27 - .L_26)
	.align		4
.L_26:
        /*005c*/ 	.word	index@(.nv.constant0._Z9test_freePPi)
        /*0060*/ 	.short	0x0380
        /*0062*/ 	.short	0x0008


	//----- nvinfo : EIATTR_SW_WAR
	.align		4
.L_27:
        /*0064*/ 	.byte	0x04, 0x36
        /*0066*/ 	.short	(.L_29 - .L_28)
.L_28:
        /*0068*/ 	.word	0x00000008
.L_29:


//--------------------- .nv.info._Z11test_mallocPPi --------------------------
	.section	.nv.info._Z11test_mallocPPi,"",@"SHT_CUDA_INFO"
	.sectionflags	@""
	.align	4


	//----- nvinfo : EIATTR_CUDA_API_VERSION
	.align		4
        /*0000*/ 	.byte	0x04, 0x37
        /*0002*/ 	.short	(.L_31 - .L_30)
.L_30:
        /*0004*/ 	.word	0x00000082


	//----- nvinfo : EIATTR_KPARAM_INFO
	.align		4
.L_31:
        /*0008*/ 	.byte	0x04, 0x17
        /*000a*/ 	.short	(.L_33 - .L_32)
.L_32:
        /*000c*/ 	.word	0x00000000
        /*0010*/ 	.short	0x0000
        /*0012*/ 	.short	0x0000
        /*0014*/ 	.byte	0x00, 0xf5, 0x21, 0x00


	//----- nvinfo : EIATTR_SPARSE_MMA_MASK
	.align		4
.L_33:
        /*0018*/ 	.byte	0x03, 0x50
        /*001a*/ 	.short	0x0000


	//----- nvinfo : EIATTR_MAXREG_COUNT
	.align		4
        /*001c*/ 	.byte	0x03, 0x1b
        /*001e*/ 	.short	0x00ff


	//----- nvinfo : EIATTR_NUM_BARRIERS
	.align		4
        /*0020*/ 	.byte	0x02, 0x4c
        /*0022*/ 	.byte	0x01
	.zero		1


	//----- nvinfo : EIATTR_EXTERNS
	.align		4
        /*0024*/ 	.byte	0x04, 0x0f
        /*0026*/ 	.short	(.L_35 - .L_34)


	//   ....[0]....
	.align		4
.L_34:
        /*0028*/ 	.word	index@(malloc)


	//   ....[1]....
	.align		4
        /*002c*/ 	.word	index@(vprintf)


	//----- nvinfo : EIATTR_MERCURY_ISA_VERSION
	.align		4
.L_35:
        /*0030*/ 	.byte	0x03, 0x5f
        /*0032*/ 	.short	0x0101


	//----- nvinfo : EIATTR_VRC_CTA_INIT_COUNT
	.align		4
        /*0034*/ 	.byte	0x02, 0x4a
	.zero		1
	.zero		1


	//----- nvinfo : EIATTR_SYSCALL_OFFSETS
	.align		4
        /*0038*/ 	.byte	0x04, 0x46
        /*003a*/ 	.short	(.L_37 - .L_36)


	//   ....[0]....
.L_36:
        /*003c*/ 	.word	0x00000100


	//   ....[1]....
        /*0040*/ 	.word	0x00000230


	//----- nvinfo : EIATTR_EXIT_INSTR_OFFSETS
	.align		4
.L_37:
        /*0044*/ 	.byte	0x04, 0x1c
        /*0046*/ 	.short	(.L_39 - .L_38)


	//   ....[0]....
.L_38:
        /*0048*/ 	.word	0x00000270


	//   ....[1]....
        /*004c*/ 	.word	0x00000580


	//   ....[2]....
        /*0050*/ 	.word	0x00000720


	//----- nvinfo : EIATTR_CRS_STACK_SIZE
	.align		4
.L_39:
        /*0054*/ 	.byte	0x04, 0x1e
        /*0056*/ 	.short	(.L_41 - .L_40)
.L_40:
        /*0058*/ 	.word	0x00000000


	//----- nvinfo : EIATTR_CBANK_PARAM_SIZE
	.align		4
.L_41:
        /*005c*/ 	.byte	0x03, 0x19
        /*005e*/ 	.short	0x0008


	//----- nvinfo : EIATTR_PARAM_CBANK
	.align		4
        /*0060*/ 	.byte	0x04, 0x0a
        /*0062*/ 	.short	(.L_43 - .L_42)
	.align		4
.L_42:
        /*0064*/ 	.word	index@(.nv.constant0._Z11test_mallocPPi)
        /*0068*/ 	.short	0x0380
        /*006a*/ 	.short	0x0008


	//----- nvinfo : EIATTR_SW_WAR
	.align		4
.L_43:
        /*006c*/ 	.byte	0x04, 0x36
        /*006e*/ 	.short	(.L_45 - .L_44)
.L_44:
        /*0070*/ 	.word	0x00000008
.L_45:


//--------------------- .nv.callgraph             --------------------------
	.section	.nv.callgraph,"",@"SHT_CUDA_CALLGRAPH"
	.align	4
	.sectionentsize	8
	.align		4
        /*0000*/ 	.word	0x00000000
	.align		4
        /*0004*/ 	.word	0xffffffff
	.align		4
        /*0008*/ 	.word	index@(_Z9test_freePPi)
	.align		4
        /*000c*/ 	.word	index@(vprintf)
	.align		4
        /*0010*/ 	.word	index@(_Z9test_freePPi)
	.align		4
        /*0014*/ 	.word	index@(free)
	.align		4
        /*0018*/ 	.word	index@(_Z11test_mallocPPi)
	.align		4
        /*001c*/ 	.word	index@(vprintf)
	.align		4
        /*0020*/ 	.word	index@(_Z11test_mallocPPi)
	.align		4
        /*0024*/ 	.word	index@(malloc)
	.align		4
        /*0028*/ 	.word	0x00000000
	.align		4
        /*002c*/ 	.word	0xfffffffe
	.align		4
        /*0030*/ 	.word	0x00000000
	.align		4
        /*0034*/ 	.word	0xfffffffd
	.align		4
        /*0038*/ 	.word	0x00000000
	.align		4
        /*003c*/ 	.word	0xfffffffc


//--------------------- .nv.constant4             --------------------------
	.section	.nv.constant4,"a",@progbits
	.align	8
	.align		8
.nv.constant4:
        /*0000*/ 	.dword	vprintf
	.align		8
        /*0008*/ 	.dword	free
	.align		8
        /*0010*/ 	.dword	$str
	.align		8
        /*0018*/ 	.dword	$str$1
	.align		8
        /*0020*/ 	.dword	malloc


//--------------------- .text._Z9test_freePPi     --------------------------
	.section	.text._Z9test_freePPi,"ax",@progbits
	.align	128
        .global         _Z9test_freePPi
        .type           _Z9test_freePPi,@function
        .size           _Z9test_freePPi,(.L_x_10 - _Z9test_freePPi)
        .other          _Z9test_freePPi,@"STO_CUDA_ENTRY STV_DEFAULT"
_Z9test_freePPi:
.text._Z9test_freePPi:
[----:B------:R-:W0:Y:S01]  /*0000*/  LDC R1, c[0x0][0x37c] ;  /* 0x0000df00ff017b82 */ /* 0x000e220000000800 */
[----:B------:R-:W1:Y:S01]  /*0010*/  S2R R0, SR_TID.X ;  /* 0x0000000000007919 */ /* 0x000e620000002100 */
[----:B------:R-:W2:Y:S01]  /*0020*/  LDCU UR4, c[0x0][0x2f8] ;  /* 0x00005f00ff0477ac */ /* 0x000ea20008000800 */
[----:B0-----:R-:W-:Y:S01]  /*0030*/  VIADD R1, R1, 0xfffffff8 ;  /* 0xfffffff801017836 */ /* 0x001fe20000000000 */
[----:B------:R-:W0:Y:S04]  /*0040*/  LDCU UR5, c[0x0][0x2fc] ;  /* 0x00005f80ff0577ac */ /* 0x000e280008000800 */
[----:B--2---:R-:W-:-:S05]  /*0050*/  IADD3 R2, P1, PT, R1, UR4, RZ ;  /* 0x0000000401027c10 */ /* 0x004fca000ff3e0ff */
[----:B0-----:R-:W-:Y:S01]  /*0060*/  IMAD.X R16, RZ, RZ, UR5, P1 ;  /* 0x00000005ff107e24 */ /* 0x001fe200088e06ff */
[----:B-1----:R-:W-:-:S13]  /*0070*/  ISETP.NE.AND P0, PT, R0, RZ, PT ;  /* 0x000000ff0000720c */ /* 0x002fda0003f05270 */
[----:B------:R-:W-:Y:S05]  /*0080*/  @P0 EXIT ;  /* 0x000000000000094d */ /* 0x000fea0003800000 */
[----:B------:R-:W0:Y:S01]  /*0090*/  S2R R18, SR_CTAID.X ;  /* 0x0000000000127919 */ /* 0x000e220000002500 */
[----:B------:R-:W0:Y:S01]  /*00a0*/  LDC.64 R6, c[0x0][0x380] ;  /* 0x0000e000ff067b82 */ /* 0x000e220000000a00 */
[----:B------:R-:W1:Y:S01]  /*00b0*/  LDCU.64 UR4, c[0x0][0x358] ;  /* 0x00006b00ff0477ac */ /* 0x000e620008000a00 */
[----:B0-----:R-:W-:-:S05]  /*00c0*/  IMAD.WIDE.U32 R6, R18, 0x8, R6 ;  /* 0x0000000812067825 */ /* 0x001fca00078e0006 */
[----:B-1----:R0:W5:Y:S01]  /*00d0*/  LDG.E.64 R4, desc[UR4][R6.64] ;  /* 0x0000000406047981 */ /* 0x002162000c1e1b00 */
[----:B------:R-:W-:-:S04]  /*00e0*/  MOV R0, 0x8 ;  /* 0x0000000800007802 */ /* 0x000fc80000000f00 */
[----:B------:R0:W1:Y:S03]  /*00f0*/  LDC.64 R8, c[0x4][R0] ;  /* 0x0100000000087b82 */ /* 0x0000660000000a00 */
[----:B------:R-:W-:-:S07]  /*0100*/  LEPC R20, `(.L_x_0) ;  /* 0x000000001014794e */ /* 0x000fce0000000000 */
[----:B01---5:R-:W-:Y:S05]  /*0110*/  CALL.ABS.NOINC R8 ;  /* 0x0000000008007343 */ /* 0x023fea0003c00000 */
.L_x_0:
[----:B------:R-:W-:Y:S01]  /*0120*/  MOV R0, 0x0 ;  /* 0x0000000000007802 */ /* 0x000fe20000000f00 */
[----:B------:R0:W-:Y:S01]  /*0130*/  STL [R1], R18 ;  /* 0x0000001201007387 */ /* 0x0001e20000100800 */
[----:B------:R-:W1:Y:S01]  /*0140*/  LDCU.64 UR4, c[0x4][0x18] ;  /* 0x01000300ff0477ac */ /* 0x000e620008000a00 */
[----:B------:R-:W-:Y:S01]  /*0150*/  IMAD.MOV.U32 R6, RZ, RZ, R2 ;  /* 0x000000ffff067224 */ /* 0x000fe200078e0002 */
[----:B------:R0:W2:Y:S01]  /*0160*/  LDC.64 R8, c[0x4][R0] ;  /* 0x0100000000087b82 */ /* 0x0000a20000000a00 */
[----:B------:R-:W-:Y:S01]  /*0170*/  MOV R7, R16 ;  /* 0x0000001000077202 */ /* 0x000fe20000000f00 */
[----:B-1----:R-:W-:Y:S01]  /*0180*/  IMAD.U32 R4, RZ, RZ, UR4 ;  /* 0x00000004ff047e24 */ /* 0x002fe2000f8e00ff */
[----:B0-----:R-:W-:-:S07]  /*0190*/  MOV R5, UR5 ;  /* 0x0000000500057c02 */ /* 0x001fce0008000f00 */
[----:B------:R-:W-:-:S07]  /*01a0*/  LEPC R20, `(.L_x_1) ;  /* 0x000000001014794e */ /* 0x000fce0000000000 */
[----:B--2---:R-:W-:Y:S05]  /*01b0*/  CALL.ABS.NOINC R8 ;  /* 0x0000000008007343 */ /* 0x004fea0003c00000 */
.L_x_1:
[----:B------:R-:W-:Y:S05]  /*01c0*/  EXIT ;  /* 0x000000000000794d */ /* 0x000fea0003800000 */
.L_x_2:
[----:B------:R-:W-:-:S00]  /*01d0*/  BRA `(.L_x_2) ;  /* 0xfffffffc00fc7947 */ /* 0x000fc0000383ffff */
[----:B------:R-:W-:-:S00]  /*01e0*/  NOP ;  /* 0x0000000000007918 */ /* 0x000fc00000000000 */
        /* <DEDUP_REMOVED lines=9> */
.L_x_10:


//--------------------- .text._Z11test_mallocPPi  --------------------------
	.section	.text._Z11test_mallocPPi,"ax",@progbits
	.align	128
        .global         _Z11test_mallocPPi
        .type           _Z11test_mallocPPi,@function
        .size           _Z11test_mallocPPi,(.L_x_11 - _Z11test_mallocPPi)
        .other          _Z11test_mallocPPi,@"STO_CUDA_ENTRY STV_DEFAULT"
_Z11test_mallocPPi:
.text._Z11test_mallocPPi:
[----:B------:R-:W0:Y:S01]  /*0000*/  LDC R1, c[0x0][0x37c] ;  /* 0x0000df00ff017b82 */ /* 0x000e220000000800 */
[----:B------:R-:W1:Y:S01]  /*0010*/  S2R R17, SR_TID.X ;  /* 0x0000000000117919 */ /* 0x000e620000002100 */
[----:B------:R-:W2:Y:S01]  /*0020*/  LDCU UR4, c[0x0][0x2f8] ;  /* 0x00005f00ff0477ac */ /* 0x000ea20008000800 */
[----:B0-----:R-:W-:Y:S01]  /*0030*/  VIADD R1, R1, 0xfffffff8 ;  /* 0xfffffff801017836 */ /* 0x001fe20000000000 */
[----:B------:R-:W0:Y:S01]  /*0040*/  LDCU UR5, c[0x0][0x2fc] ;  /* 0x00005f80ff0577ac */ /* 0x000e220008000800 */
[----:B------:R-:W3:Y:S03]  /*0050*/  LDCU.64 UR36, c[0x0][0x358] ;  /* 0x00006b00ff2477ac */ /* 0x000ee60008000a00 */
[----:B--2---:R-:W-:-:S05]  /*0060*/  IADD3 R16, P1, PT, R1, UR4, RZ ;  /* 0x0000000401107c10 */ /* 0x004fca000ff3e0ff */
[----:B0-----:R-:W-:Y:S01]  /*0070*/  IMAD.X R2, RZ, RZ, UR5, P1 ;  /* 0x00000005ff027e24 */ /* 0x001fe200088e06ff */
[----:B-1----:R-:W-:-:S13]  /*0080*/  ISETP.NE.AND P0, PT, R17, RZ, PT ;  /* 0x000000ff1100720c */ /* 0x002fda0003f05270 */
[----:B---3--:R-:W-:Y:S05]  /*0090*/  @P0 BRA `(.L_x_3) ;  /* 0x0000000000680947 */ /* 0x008fea0003800000 */
[----:B------:R-:W-:Y:S01]  /*00a0*/  MOV R0, 0x20 ;  /* 0x0000002000007802 */ /* 0x000fe20000000f00 */
[----:B------:R-:W0:Y:S01]  /*00b0*/  S2R R19, SR_CTAID.X ;  /* 0x0000000000137919 */ /* 0x000e220000002500 */
[----:B------:R-:W-:Y:S02]  /*00c0*/  HFMA2 R5, -RZ, RZ, 0, 0 ;  /* 0x00000000ff057431 */ /* 0x000fe400000001ff */
[----:B------:R-:W-:Y:S01]  /*00d0*/  IMAD.MOV.U32 R4, RZ, RZ, 0x200 ;  /* 0x00000200ff047424 */ /* 0x000fe200078e00ff */
[----:B------:R1:W2:Y:S06]  /*00e0*/  LDC.64 R6, c[0x4][R0] ;  /* 0x0100000000067b82 */ /* 0x0002ac0000000a00 */
[----:B------:R-:W-:-:S07]  /*00f0*/  LEPC R20, `(.L_x_4) ;  /* 0x000000001014794e */ /* 0x000fce0000000000 */
[----:B012---:R-:W-:Y:S05]  /*0100*/  CALL.ABS.NOINC R6 ;  /* 0x0000000006007343 */ /* 0x007fea0003c00000 */
.L_x_4:
[----:B------:R-:W0:Y:S01]  /*0110*/  S2UR UR5, SR_CgaCtaId ;  /* 0x00000000000579c3 */ /* 0x000e220000008800 */
[----:B------:R-:W-:Y:S01]  /*0120*/  UMOV UR4, 0x400 ;  /* 0x0000040000047882 */ /* 0x000fe20000000000 */
[----:B------:R-:W-:Y:S01]  /*0130*/  IMAD.MOV.U32 R8, RZ, RZ, R4 ;  /* 0x000000ffff087224 */ /* 0x000fe200078e0004 */
[----:B------:R-:W-:Y:S01]  /*0140*/  MOV R0, 0x0 ;  /* 0x0000000000007802 */ /* 0x000fe20000000f00 */
[----:B------:R-:W-:Y:S01]  /*0150*/  IMAD.MOV.U32 R9, RZ, RZ, R5 ;  /* 0x000000ffff097224 */ /* 0x000fe200078e0005 */
[----:B------:R-:W1:Y:S01]  /*0160*/  LDCU.64 UR6, c[0x4][0x10] ;  /* 0x01000200ff0677ac */ /* 0x000e620008000a00 */
[----:B------:R-:W-:Y:S01]  /*0170*/  IMAD.MOV.U32 R6, RZ, RZ, R16 ;  /* 0x000000ffff067224 */ /* 0x000fe200078e0010 */
[----:B------:R-:W-:Y:S01]  /*0180*/  MOV R7, R2 ;  /* 0x0000000200077202 */ /* 0x000fe20000000f00 */
[----:B------:R-:W2:Y:S01]  /*0190*/  LDC.64 R10, c[0x0][0x380] ;  /* 0x0000e000ff0a7b82 */ /* 0x000ea20000000a00 */
[----:B------:R3:W-:Y:S07]  /*01a0*/  STL.64 [R1], R8 ;  /* 0x0000000801007387 */ /* 0x0007ee0000100a00 */
[----:B------:R3:W4:Y:S01]  /*01b0*/  LDC.64 R12, c[0x4][R0] ;  /* 0x01000000000c7b82 */ /* 0x0007220000000a00 */
[----:B-1----:R-:W-:Y:S01]  /*01c0*/  MOV R4, UR6 ;  /* 0x0000000600047c02 */ /* 0x002fe20008000f00 */
[----:B0-----:R-:W-:Y:S01]  /*01d0*/  ULEA UR4, UR5, UR4, 0x18 ;  /* 0x0000000405047291 */ /* 0x001fe2000f8ec0ff */
[----:B------:R-:W-:-:S02]  /*01e0*/  IMAD.U32 R5, RZ, RZ, UR7 ;  /* 0x00000007ff057e24 */ /* 0x000fc4000f8e00ff */
[----:B--2---:R-:W-:-:S06]  /*01f0*/  IMAD.WIDE.U32 R10, R19, 0x8, R10 ;  /* 0x00000008130a7825 */ /* 0x004fcc00078e000a */
[----:B------:R3:W-:Y:S04]  /*0200*/  STS.64 [UR4], R8 ;  /* 0x00000008ff007988 */ /* 0x0007e80008000a04 */
[----:B------:R3:W-:Y:S02]  /*0210*/  STG.E.64 desc[UR36][R10.64], R8 ;  /* 0x000000080a007986 */ /* 0x0007e4000c101b24 */
[----:B------:R-:W-:-:S07]  /*0220*/  LEPC R20, `(.L_x_3) ;  /* 0x000000001014794e */ /* 0x000fce0000000000 */
[----:B---34-:R-:W-:Y:S05]  /*0230*/  CALL.ABS.NOINC R12 ;  /* 0x000000000c007343 */ /* 0x018fea0003c00000 */
.L_x_3:
[----:B------:R-:W-:Y:S05]  /*0240*/  WARPSYNC.ALL ;  /* 0x0000000000007948 */ /* 0x000fea0003800000 */
[----:B------:R-:W-:Y:S01]  /*0250*/  BAR.SYNC.DEFER_BLOCKING 0x0 ;  /* 0x0000000000007b1d */ /* 0x000fe20000010000 */
[----:B------:R-:W-:-:S13]  /*0260*/  ISETP.GT.U32.AND P0, PT, R17, 0x7f, PT ;  /* 0x0000007f1100780c */ /* 0x000fda0003f04070 */
[----:B------:R-:W-:Y:S05]  /*0270*/  @P0 EXIT ;  /* 0x000000000000094d */ /* 0x000fea0003800000 */
[----:B------:R-:W0:Y:S01]  /*0280*/  LDC R0, c[0x0][0x360] ;  /* 0x0000d800ff007b82 */ /* 0x000e220000000800 */
[----:B------:R-:W-:Y:S01]  /*0290*/  BSSY.RECONVERGENT B0, `(.L_x_5) ;  /* 0x000002e000007945 */ /* 0x000fe20003800200 */
[----:B0-----:R-:W0:Y:S01]  /*02a0*/  I2F.U32.RP R7, R0 ;  /* 0x0000000000077306 */ /* 0x001e220000209000 */
[----:B------:R-:W-:Y:S02]  /*02b0*/  IADD3 R4, PT, PT, R17, R0, RZ ;  /* 0x0000000011047210 */ /* 0x000fe40007ffe0ff */
[----:B------:R-:W-:Y:S02]  /*02c0*/  ISETP.NE.U32.AND P2, PT, R0, RZ, PT ;  /* 0x000000ff0000720c */ /* 0x000fe40003f45070 */
[C---:B------:R-:W-:Y:S02]  /*02d0*/  ISETP.GE.U32.AND P0, PT, R4.reuse, 0x80, PT ;  /* 0x000000800400780c */ /* 0x040fe40003f06070 */
[----:B------:R-:W-:Y:S02]  /*02e0*/  VIMNMX.U32 R5, PT, PT, R4, 0x80, !PT ;  /* 0x0000008004057848 */ /* 0x000fe40007fe0000 */
[----:B------:R-:W-:-:S04]  /*02f0*/  SEL R6, RZ, 0x1, P0 ;  /* 0x00000001ff067807 */ /* 0x000fc80000000000 */
[----:B------:R-:W-:Y:S01]  /*0300*/  IADD3 R5, PT, PT, R5, -R4, -R6 ;  /* 0x8000000405057210 */ /* 0x000fe20007ffe806 */
[----:B0-----:R-:W0:Y:S02]  /*0310*/  MUFU.RCP R7, R7 ;  /* 0x0000000700077308 */ /* 0x001e240000001000 */
[----:B0-----:R-:W-:-:S06]  /*0320*/  VIADD R2, R7, 0xffffffe ;  /* 0x0ffffffe07027836 */ /* 0x001fcc0000000000 */
[----:B------:R0:W1:Y:S02]  /*0330*/  F2I.FTZ.U32.TRUNC.NTZ R3, R2 ;  /* 0x0000000200037305 */ /* 0x000064000021f000 */
[----:B0-----:R-:W-:Y:S02]  /*0340*/  IMAD.MOV.U32 R2, RZ, RZ, RZ ;  /* 0x000000ffff027224 */ /* 0x001fe400078e00ff */
[----:B-1----:R-:W-:-:S04]  /*0350*/  IMAD.MOV R9, RZ, RZ, -R3 ;  /* 0x000000ffff097224 */ /* 0x002fc800078e0a03 */
[----:B------:R-:W-:-:S04]  /*0360*/  IMAD R9, R9, R0, RZ ;  /* 0x0000000009097224 */ /* 0x000fc800078e02ff */
[----:B------:R-:W-:-:S06]  /*0370*/  IMAD.HI.U32 R8, R3, R9, R2 ;  /* 0x0000000903087227 */ /* 0x000fcc00078e0002 */
[----:B------:R-:W-:-:S04]  /*0380*/  IMAD.HI.U32 R3, R8, R5, RZ ;  /* 0x0000000508037227 */ /* 0x000fc800078e00ff */
[----:B------:R-:W-:-:S04]  /*0390*/  IMAD.MOV R2, RZ, RZ, -R3 ;  /* 0x000000ffff027224 */ /* 0x000fc800078e0a03 */
[----:B------:R-:W-:-:S05]  /*03a0*/  IMAD R5, R0, R2, R5 ;  /* 0x0000000200057224 */ /* 0x000fca00078e0205 */
[----:B------:R-:W-:-:S13]  /*03b0*/  ISETP.GE.U32.AND P0, PT, R5, R0, PT ;  /* 0x000000000500720c */ /* 0x000fda0003f06070 */
[----:B------:R-:W-:Y:S01]  /*03c0*/  @P0 IADD3 R5, PT, PT, R5, -R0, RZ ;  /* 0x8000000005050210 */ /* 0x000fe20007ffe0ff */
[----:B------:R-:W-:-:S03]  /*03d0*/  @P0 VIADD R3, R3, 0x1 ;  /* 0x0000000103030836 */ /* 0x000fc60000000000 */
[----:B------:R-:W-:-:S13]  /*03e0*/  ISETP.GE.U32.AND P1, PT, R5, R0, PT ;  /* 0x000000000500720c */ /* 0x000fda0003f26070 */
[----:B------:R-:W-:Y:S01]  /*03f0*/  @P1 VIADD R3, R3, 0x1 ;  /* 0x0000000103031836 */ /* 0x000fe20000000000 */
[----:B------:R-:W-:-:S04]  /*0400*/  @!P2 LOP3.LUT R3, RZ, R0, RZ, 0x33, !PT ;  /* 0x00000000ff03a212 */ /* 0x000fc800078e33ff */
[----:B------:R-:W-:Y:S01]  /*0410*/  IADD3 R6, PT, PT, R6, R3, RZ ;  /* 0x0000000306067210 */ /* 0x000fe20007ffe0ff */
[----:B------:R-:W-:-:S03]  /*0420*/  IMAD.MOV.U32 R3, RZ, RZ, R17 ;  /* 0x000000ffff037224 */ /* 0x000fc600078e0011 */
[C---:B------:R-:W-:Y:S02]  /*0430*/  LOP3.LUT R2, R6.reuse, 0x3, RZ, 0xc0, !PT ;  /* 0x0000000306027812 */ /* 0x040fe400078ec0ff */
[----:B------:R-:W-:Y:S02]  /*0440*/  ISETP.GE.U32.AND P0, PT, R6, 0x3, PT ;  /* 0x000000030600780c */ /* 0x000fe40003f06070 */
[----:B------:R-:W-:-:S13]  /*0450*/  ISETP.NE.AND P1, PT, R2, 0x3, PT ;  /* 0x000000030200780c */ /* 0x000fda0003f25270 */
[----:B------:R-:W-:Y:S05]  /*0460*/  @!P1 BRA `(.L_x_6) ;  /* 0x0000000000409947 */ /* 0x000fea0003800000 */
[----:B------:R-:W0:Y:S01]  /*0470*/  S2R R3, SR_CgaCtaId ;  /* 0x0000000000037919 */ /* 0x000e220000008800 */
[----:B------:R-:W-:Y:S01]  /*0480*/  VIADD R6, R6, 0x1 ;  /* 0x0000000106067836 */ /* 0x000fe20000000000 */
[----:B------:R-:W-:Y:S01]  /*0490*/  MOV R2, 0x400 ;  /* 0x0000040000027802 */ /* 0x000fe20000000f00 */
[----:B------:R-:W-:-:S03]  /*04a0*/  IMAD.WIDE.U32 R4, R17, 0x4, RZ ;  /* 0x0000000411047825 */ /* 0x000fc600078e00ff */
[----:B------:R-:W-:Y:S02]  /*04b0*/  LOP3.LUT R6, R6, 0x3, RZ, 0xc0, !PT ;  /* 0x0000000306067812 */ /* 0x000fe400078ec0ff */
[----:B0-----:R-:W-:-:S03]  /*04c0*/  LEA R8, R3, R2, 0x18 ;  /* 0x0000000203087211 */ /* 0x001fc600078ec0ff */
[C---:B------:R-:W-:Y:S01]  /*04d0*/  IMAD R3, R6.reuse, R0, R17 ;  /* 0x0000000006037224 */ /* 0x040fe200078e0211 */
[----:B------:R-:W-:-:S07]  /*04e0*/  IADD3 R2, PT, PT, -R6, RZ, RZ ;  /* 0x000000ff06027210 */ /* 0x000fce0007ffe1ff */
.L_x_7:
[----:B0-----:R-:W0:Y:S01]  /*04f0*/  LDS.64 R6, [R8] ;  /* 0x0000000008067984 */ /* 0x001e220000000a00 */
[----:B------:R-:W-:Y:S01]  /*0500*/  VIADD R2, R2, 0x1 ;  /* 0x0000000102027836 */ /* 0x000fe20000000000 */
[----:B0-----:R-:W-:-:S05]  /*0510*/  IADD3 R6, P1, PT, R6, R4, RZ ;  /* 0x0000000406067210 */ /* 0x001fca0007f3e0ff */
[--C-:B------:R-:W-:Y:S01]  /*0520*/  IMAD.X R7, R7, 0x1, R5.reuse, P1 ;  /* 0x0000000107077824 */ /* 0x100fe200008e0605 */
[----:B------:R-:W-:Y:S01]  /*0530*/  ISETP.NE.AND P1, PT, R2, RZ, PT ;  /* 0x000000ff0200720c */ /* 0x000fe20003f25270 */
[----:B------:R-:W-:-:S03]  /*0540*/  IMAD.WIDE.U32 R4, R0, 0x4, R4 ;  /* 0x0000000400047825 */ /* 0x000fc600078e0004 */
[----:B------:R0:W-:Y:S09]  /*0550*/  ST.E desc[UR36][R6.64], R17 ;  /* 0x0000001106007985 */ /* 0x0001f2000c101924 */
[----:B------:R-:W-:Y:S05]  /*0560*/  @P1 BRA `(.L_x_7) ;  /* 0xfffffffc00e01947 */ /* 0x000fea000383ffff */
.L_x_6:
[----:B------:R-:W-:Y:S05]  /*0570*/  BSYNC.RECONVERGENT B0 ;  /* 0x0000000000007941 */ /* 0x000fea0003800200 */
.L_x_5:
[----:B------:R-:W-:Y:S05]  /*0580*/  @!P0 EXIT ;  /* 0x000000000000894d */ /* 0x000fea0003800000 */
[----:B------:R-:W1:Y:S01]  /*0590*/  S2UR UR5, SR_CgaCtaId ;  /* 0x00000000000579c3 */ /* 0x000e620000008800 */
[C---:B------:R-:W-:Y:S01]  /*05a0*/  LEA R13, R0.reuse, R3, 0x1 ;  /* 0x00000003000d7211 */ /* 0x040fe200078e08ff */
[----:B------:R-:W-:Y:S01]  /*05b0*/  IMAD R15, R0, 0x3, R3 ;  /* 0x00000003000f7824 */ /* 0x000fe200078e0203 */
[----:B------:R-:W-:Y:S01]  /*05c0*/  UMOV UR4, 0x400 ;  /* 0x0000040000047882 */ /* 0x000fe20000000000 */
[----:B------:R-:W-:Y:S01]  /*05d0*/  IMAD.IADD R19, R3, 0x1, R0 ;  /* 0x0000000103137824 */ /* 0x000fe200078e0200 */
[----:B-1----:R-:W-:-:S12]  /*05e0*/  ULEA UR4, UR5, UR4, 0x18 ;  /* 0x0000000405047291 */ /* 0x002fd8000f8ec0ff */
.L_x_8:
[----:B-1----:R-:W1:Y:S02]  /*05f0*/  LDS.64 R4, [UR4] ;  /* 0x00000004ff047984 */ /* 0x002e640008000a00 */
[----:B-1----:R-:W-:Y:S01]  /*0600*/  IMAD.WIDE.U32 R4, R3, 0x4, R4 ;  /* 0x0000000403047825 */ /* 0x002fe200078e0004 */
[----:B------:R-:W-:-:S04]  /*0610*/  IADD3 R3, PT, PT, R0, R3, R0 ;  /* 0x0000000300037210 */ /* 0x000fc80007ffe000 */
[----:B------:R-:W-:Y:S01]  /*0620*/  ST.E desc[UR36][R4.64], R17 ;  /* 0x0000001104007985 */ /* 0x000fe2000c101924 */
[----:B------:R-:W-:-:S03]  /*0630*/  IADD3 R3, PT, PT, R0, R3, R0 ;  /* 0x0000000300037210 */ /* 0x000fc60007ffe000 */
[----:B0-----:R-:W0:Y:S01]  /*0640*/  LDS.64 R6, [UR4] ;  /* 0x00000004ff067984 */ /* 0x001e220008000a00 */
[----:B------:R-:W-:Y:S01]  /*0650*/  ISETP.GE.U32.AND P0, PT, R3, 0x80, PT ;  /* 0x000000800300780c */ /* 0x000fe20003f06070 */
[----:B0-----:R-:W-:-:S04]  /*0660*/  IMAD.WIDE.U32 R6, R19, 0x4, R6 ;  /* 0x0000000413067825 */ /* 0x001fc800078e0006 */
[C---:B------:R-:W-:Y:S01]  /*0670*/  IMAD R19, R0.reuse, 0x4, R19 ;  /* 0x0000000400137824 */ /* 0x040fe200078e0213 */
[----:B------:R-:W-:Y:S04]  /*0680*/  ST.E desc[UR36][R6.64], R17 ;  /* 0x0000001106007985 */ /* 0x000fe8000c101924 */
[----:B------:R-:W0:Y:S02]  /*0690*/  LDS.64 R8, [UR4] ;  /* 0x00000004ff087984 */ /* 0x000e240008000a00 */
[----:B0-----:R-:W-:Y:S01]  /*06a0*/  IMAD.WIDE.U32 R8, R13, 0x4, R8 ;  /* 0x000000040d087825 */ /* 0x001fe200078e0008 */
[----:B------:R-:W-:-:S04]  /*06b0*/  LEA R13, R0, R13, 0x2 ;  /* 0x0000000d000d7211 */ /* 0x000fc800078e10ff */
[----:B------:R-:W-:Y:S04]  /*06c0*/  ST.E desc[UR36][R8.64], R17 ;  /* 0x0000001108007985 */ /* 0x000fe8000c101924 */
[----:B------:R-:W0:Y:S02]  /*06d0*/  LDS.64 R10, [UR4] ;  /* 0x00000004ff0a7984 */ /* 0x000e240008000a00 */
[----:B0-----:R-:W-:-:S04]  /*06e0*/  IMAD.WIDE.U32 R10, R15, 0x4, R10 ;  /* 0x000000040f0a7825 */ /* 0x001fc800078e000a */
[----:B------:R-:W-:Y:S01]  /*06f0*/  IMAD R15, R0, 0x4, R15 ;  /* 0x00000004000f7824 */ /* 0x000fe200078e020f */
[----:B------:R1:W-:Y:S01]  /*0700*/  ST.E desc[UR36][R10.64], R17 ;  /* 0x000000110a007985 */ /* 0x0003e2000c101924 */
[----:B------:R-:W-:Y:S05]  /*0710*/  @!P0 BRA `(.L_x_8) ;  /* 0xfffffffc00b48947 */ /* 0x000fea000383ffff */
[----:B------:R-:W-:Y:S05]  /*0720*/  EXIT ;  /* 0x000000000000794d */ /* 0x000fea0003800000 */
.L_x_9:
        /* <DEDUP_REMOVED lines=13> */
.L_x_11:


//--------------------- .nv.global.init           --------------------------
	.section	.nv.global.init,"aw",@progbits
.nv.global.init:
	.type		$str$1,@object
	.size		$str$1,($str - $str$1)
$str$1:
        /*0000*/ 	.byte	0x66, 0x72, 0x65, 0x65, 0x20, 0x63, 0x6f, 0x6e, 0x74, 0x72, 0x6f, 0x6c, 0x6c, 0x65, 0x72, 0x20
        /*0010*/ 	.byte	0x6f, 0x66, 0x20, 0x25, 0x64, 0x0a, 0x00
	.type		$str,@object
	.size		$str,(.L_0 - $str)
$str:
        /*0017*/ 	.byte	0x61, 0x6c, 0x6c, 0x6f, 0x63, 0x61, 0x74, 0x65, 0x20, 0x47, 0x50, 0x55, 0x20, 0x6d, 0x65, 0x6d
        /*0027*/ 	.byte	0x6f, 0x72, 0x79, 0x20, 0x61, 0x74, 0x20, 0x25, 0x64, 0x0a, 0x00
.L_0:


//--------------------- .nv.shared.reserved.0     --------------------------
	.section	.nv.shared.reserved.0,"aw",@nobits
	.weak		__nv_reservedSMEM_offset_0_alias
	.size		__nv_reservedSMEM_offset_0_alias, 0, 64
	.other		__nv_reservedSMEM_offset_0_alias,@"STO_CUDA_RESERVED_SHARED STV_DEFAULT"
__nv_reservedSMEM_offset_0_alias:
	.zero		0
	.zero		64


//--------------------- .nv.shared._Z11test_mallocPPi --------------------------
	.section	.nv.shared._Z11test_mallocPPi,"aw",@nobits
	.sectionflags	@""
	.align	8
.nv.shared._Z11test_mallocPPi:
	.zero		1032


//--------------------- .nv.constant0._Z9test_freePPi --------------------------
	.section	.nv.constant0._Z9test_freePPi,"a",@progbits
	.sectionflags	@""
	.align	4
.nv.constant0._Z9test_freePPi:
	.zero		904


//--------------------- .nv.constant0._Z11test_mallocPPi --------------------------
	.section	.nv.constant0._Z11test_mallocPPi,"a",@progbits
	.sectionflags	@""
	.align	4
.nv.constant0._Z11test_mallocPPi:
	.zero		904


//--------------------- SYMBOLS --------------------------

	.type		.nv.reservedSmem.offset0,@object
	.size		.nv.reservedSmem.offset0,0x4
	.type		.nv.reservedSmem.cap,@object
	.size		.nv.reservedSmem.cap,0x4
	.type		vprintf,@function
	.type		free,@function
	.type		malloc,@function
